	.headerflags	@"EF_CUDA_TEXMODE_UNIFIED EF_CUDA_64BIT_ADDRESS EF_CUDA_ACCELERATORS EF_CUDA_SM90 EF_CUDA_VIRTUAL_SM(EF_CUDA_SM90)"
	.elftype	@"ET_EXEC"


//--------------------- .nv.info                  --------------------------
	.section	.nv.info,"",@"SHT_CUDA_INFO"
	.align	4


	//----- nvinfo : EIATTR_REGCOUNT
	.align		4
        /*0000*/ 	.byte	0x04, 0x2f
        /*0002*/ 	.short	(.L_1 - .L_0)
	.align		4
.L_0:
        /*0004*/ 	.word	index@(triton_mm)
        /*0008*/ 	.word	0x00000026


	//----- nvinfo : EIATTR_MIN_STACK_SIZE
	.align		4
.L_1:
        /*000c*/ 	.byte	0x04, 0x12
        /*000e*/ 	.short	(.L_3 - .L_2)
	.align		4
.L_2:
        /*0010*/ 	.word	index@(triton_mm)
        /*0014*/ 	.word	0x00000000


	//----- nvinfo : EIATTR_FRAME_SIZE
	.align		4
.L_3:
        /*0018*/ 	.byte	0x04, 0x11
        /*001a*/ 	.short	(.L_5 - .L_4)
	.align		4
.L_4:
        /*001c*/ 	.word	index@(triton_mm)
        /*0020*/ 	.word	0x00000000


	//----- nvinfo : EIATTR_MIN_STACK_SIZE
	.align		4
.L_5:
        /*0024*/ 	.byte	0x04, 0x12
        /*0026*/ 	.short	(.L_7 - .L_6)
	.align		4
.L_6:
        /*0028*/ 	.word	index@(triton_mm)
        /*002c*/ 	.word	0x00000000
.L_7:


//--------------------- .nv.info.triton_mm        --------------------------
	.section	.nv.info.triton_mm,"",@"SHT_CUDA_INFO"
	.sectionflags	@""
	.align	4


	//----- nvinfo : EIATTR_CUDA_API_VERSION
	.align		4
        /*0000*/ 	.byte	0x04, 0x37
        /*0002*/ 	.short	(.L_9 - .L_8)
.L_8:
        /*0004*/ 	.word	0x0000007c


	//----- nvinfo : EIATTR_KPARAM_INFO
	.align		4
.L_9:
        /*0008*/ 	.byte	0x04, 0x17
        /*000a*/ 	.short	(.L_11 - .L_10)
.L_10:
        /*000c*/ 	.word	0x00000000
        /*0010*/ 	.short	0x0004
        /*0012*/ 	.short	0x0020
        /*0014*/ 	.byte	0x00, 0xf0, 0x11, 0x00


	//----- nvinfo : EIATTR_KPARAM_INFO
	.align		4
.L_11:
        /*0018*/ 	.byte	0x04, 0x17
        /*001a*/ 	.short	(.L_13 - .L_12)
.L_12:
        /*001c*/ 	.word	0x00000000
        /*0020*/ 	.short	0x0003
        /*0022*/ 	.short	0x0018
        /*0024*/ 	.byte	0x00, 0xf0, 0x21, 0x00


	//----- nvinfo : EIATTR_KPARAM_INFO
	.align		4
.L_13:
        /*0028*/ 	.byte	0x04, 0x17
        /*002a*/ 	.short	(.L_15 - .L_14)
.L_14:
        /*002c*/ 	.word	0x00000000
        /*0030*/ 	.short	0x0002
        /*0032*/ 	.short	0x0010
        /*0034*/ 	.byte	0x00, 0xf0, 0x21, 0x00


	//----- nvinfo : EIATTR_KPARAM_INFO
	.align		4
.L_15:
        /*0038*/ 	.byte	0x04, 0x17
        /*003a*/ 	.short	(.L_17 - .L_16)
.L_16:
        /*003c*/ 	.word	0x00000000
        /*0040*/ 	.short	0x0001
        /*0042*/ 	.short	0x0008
        /*0044*/ 	.byte	0x00, 0xf0, 0x21, 0x00


	//----- nvinfo : EIATTR_KPARAM_INFO
	.align		4
.L_17:
        /*0048*/ 	.byte	0x04, 0x17
        /*004a*/ 	.short	(.L_19 - .L_18)
.L_18:
        /*004c*/ 	.word	0x00000000
        /*0050*/ 	.short	0x0000
        /*0052*/ 	.short	0x0000
        /*0054*/ 	.byte	0x00, 0xf0, 0x21, 0x00


	//----- nvinfo : EIATTR_SPARSE_MMA_MASK
	.align		4
.L_19:
        /*0058*/ 	.byte	0x03, 0x50
        /*005a*/ 	.short	0x0000


	//----- nvinfo : EIATTR_MAXREG_COUNT
	.align		4
        /*005c*/ 	.byte	0x03, 0x1b
        /*005e*/ 	.short	0x00ff


	//----- nvinfo : EIATTR_COOP_GROUP_MASK_REGIDS
	.align		4
        /*0060*/ 	.byte	0x04, 0x29
        /*0062*/ 	.short	(.L_21 - .L_20)


	//   ....[0]....
.L_20:
        /*0064*/ 	.word	0xffffffff


	//----- nvinfo : EIATTR_COOP_GROUP_INSTR_OFFSETS
	.align		4
.L_21:
        /*0068*/ 	.byte	0x04, 0x28
        /*006a*/ 	.short	(.L_23 - .L_22)


	//   ....[0]....
.L_22:
        /*006c*/ 	.word	0x00000a20


	//----- nvinfo : EIATTR_EXIT_INSTR_OFFSETS
	.align		4
.L_23:
        /*0070*/ 	.byte	0x04, 0x1c
        /*0072*/ 	.short	(.L_25 - .L_24)


	//   ....[0]....
.L_24:
        /*0074*/ 	.word	0x00000030


	//   ....[1]....
        /*0078*/ 	.word	0x00002260


	//   ....[2]....
        /*007c*/ 	.word	0x00002280


	//----- nvinfo : EIATTR_MAX_THREADS
	.align		4
.L_25:
        /*0080*/ 	.byte	0x04, 0x05
        /*0082*/ 	.short	(.L_27 - .L_26)
.L_26:
        /*0084*/ 	.word	0x00000100
        /*0088*/ 	.word	0x00000001
        /*008c*/ 	.word	0x00000001


	//----- nvinfo : EIATTR_CBANK_PARAM_SIZE
	.align		4
.L_27:
        /*0090*/ 	.byte	0x03, 0x19
        /*0092*/ 	.short	0x0024


	//----- nvinfo : EIATTR_PARAM_CBANK
	.align		4
        /*0094*/ 	.byte	0x04, 0x0a
        /*0096*/ 	.short	(.L_29 - .L_28)
	.align		4
.L_28:
        /*0098*/ 	.word	index@(.nv.constant0.triton_mm)
        /*009c*/ 	.short	0x0210
        /*009e*/ 	.short	0x0024


	//----- nvinfo : EIATTR_SW_WAR
	.align		4
.L_29:
        /*00a0*/ 	.byte	0x04, 0x36
        /*00a2*/ 	.short	(.L_31 - .L_30)
.L_30:
        /*00a4*/ 	.word	0x00000008
.L_31:


//--------------------- .nv.callgraph             --------------------------
	.section	.nv.callgraph,"",@"SHT_CUDA_CALLGRAPH"
	.align	4
	.sectionentsize	8
	.align		4
        /*0000*/ 	.word	0x00000000
	.align		4
        /*0004*/ 	.word	0xffffffff
	.align		4
        /*0008*/ 	.word	0x00000000
	.align		4
        /*000c*/ 	.word	0xfffffffe
	.align		4
        /*0010*/ 	.word	0x00000000
	.align		4
        /*0014*/ 	.word	0xfffffffd
	.align		4
        /*0018*/ 	.word	0x00000000
	.align		4
        /*001c*/ 	.word	0xfffffffc


//--------------------- .text.triton_mm           --------------------------
	.section	.text.triton_mm,"ax",@progbits
	.sectionflags	@"SHF_BARRIERS=1"
	.align	128
        .global         triton_mm
        .type           triton_mm,@function
        .size           triton_mm,(.L_x_2 - triton_mm)
        .other          triton_mm,@"STO_CUDA_ENTRY STV_DEFAULT"
triton_mm:
.text.triton_mm:
[----:B------:R-:W1:Y:S02]  /*0000*/  LDC R1, c[0x0][0x28] ;  /* 0x00000a00ff017b82 */ /* 0x000e640000000800 */
[----:B------:R-:W2:Y:S02]  /*0010*/  LDC R11, c[0x0][0x230] ;  /* 0x00008c00ff0b7b82 */ /* 0x000ea40000000800 */
[----:B--2---:R-:W-:-:S13]  /*0020*/  LOP3.LUT P0, RZ, R11, 0x3ffffff, RZ, 0xc0, !PT ;  /* 0x03ffffff0bff7812 */ /* 0x004fda000780c0ff */
[----:B------:R-:W-:Y:S05]  /*0030*/  @!P0 EXIT ;  /* 0x000000000000894d */ /* 0x000fea0003800000 */
[----:B------:R-:W2:Y:S01]  /*0040*/  S2R R17, SR_CTAID.X ;  /* 0x0000000000117919 */ /* 0x000ea20000002500 */
[----:B------:R-:W-:Y:S01]  /*0050*/  VIADD R0, R11, 0x3f ;  /* 0x0000003f0b007836 */ /* 0x000fe20000000000 */
[----:B------:R-:W3:Y:S01]  /*0060*/  S2UR UR4, SR_CgaCtaId ;  /* 0x00000000000479c3 */ /* 0x000ee20000008800 */
[----:B------:R-:W-:Y:S01]  /*0070*/  UMOV UR6, 0x400 ;  /* 0x0000040000067882 */ /* 0x000fe20000000000 */
[----:B------:R-:W-:Y:S01]  /*0080*/  ULDC.64 UR16, c[0x0][0x208] ;  /* 0x0000820000107ab9 */ /* 0x000fe20000000a00 */
[----:B------:R-:W-:Y:S01]  /*0090*/  IMAD.MOV.U32 R20, RZ, RZ, -0x20 ;  /* 0xffffffe0ff147424 */ /* 0x000fe200078e00ff */
[----:B------:R-:W-:Y:S02]  /*00a0*/  SHF.R.S32.HI R3, RZ, 0x1f, R0 ;  /* 0x0000001fff037819 */ /* 0x000fe40000011400 */
[----:B------:R-:W-:Y:S02]  /*00b0*/  CS2R R24, SRZ ;  /* 0x0000000000187805 */ /* 0x000fe4000001ff00 */
[----:B------:R-:W-:-:S02]  /*00c0*/  CS2R R26, SRZ ;  /* 0x00000000001a7805 */ /* 0x000fc4000001ff00 */
[----:B------:R-:W-:Y:S02]  /*00d0*/  CS2R R28, SRZ ;  /* 0x00000000001c7805 */ /* 0x000fe4000001ff00 */
[----:B------:R-:W-:Y:S02]  /*00e0*/  LEA.HI R3, R3, R0, RZ, 0x6 ;  /* 0x0000000003037211 */ /* 0x000fe400078f30ff */
[----:B------:R-:W-:Y:S01]  /*00f0*/  CS2R R30, SRZ ;  /* 0x00000000001e7805 */ /* 0x000fe2000001ff00 */
[----:B---3--:R-:W-:-:S03]  /*0100*/  UPRMT UR6, UR4, 0x654, UR6 ;  /* 0x0000065404067896 */ /* 0x008fc60008000006 */
[----:B------:R-:W-:Y:S01]  /*0110*/  UMOV UR4, 0xffffffff ;  /* 0xffffffff00047882 */ /* 0x000fe20000000000 */
[----:B--2---:R-:W-:Y:S02]  /*0120*/  SHF.R.S32.HI R2, RZ, 0x1f, R17 ;  /* 0x0000001fff027819 */ /* 0x004fe40000011411 */
[-C--:B------:R-:W-:Y:S02]  /*0130*/  IABS R9, R17.reuse ;  /* 0x0000001100097213 */ /* 0x080fe40000000000 */
[----:B------:R-:W-:Y:S02]  /*0140*/  LEA.HI R8, R2, R17, RZ, 0x4 ;  /* 0x0000001102087211 */ /* 0x000fe400078f20ff */
[----:B------:R-:W-:Y:S02]  /*0150*/  ISETP.GE.AND P1, PT, R17, RZ, PT ;  /* 0x000000ff1100720c */ /* 0x000fe40003f26270 */
[----:B------:R-:W-:Y:S02]  /*0160*/  SHF.R.S32.HI R2, RZ, 0x4, R8 ;  /* 0x00000004ff027819 */ /* 0x000fe40000011408 */
[----:B------:R-:W-:-:S03]  /*0170*/  LOP3.LUT R8, R8, 0xfffffff0, RZ, 0xc0, !PT ;  /* 0xfffffff008087812 */ /* 0x000fc600078ec0ff */
[----:B------:R-:W-:Y:S02]  /*0180*/  IMAD.SHL.U32 R2, R2, 0x8, RZ ;  /* 0x0000000802027824 */ /* 0x000fe400078e00ff */
[----:B------:R-:W-:-:S03]  /*0190*/  IMAD.IADD R17, R17, 0x1, -R8 ;  /* 0x0000000111117824 */ /* 0x000fc600078e0a08 */
[----:B------:R-:W-:Y:S02]  /*01a0*/  LEA.HI.SX32 R3, R3, -R2, 0x1a ;  /* 0x8000000203037211 */ /* 0x000fe400078fd2ff */
[----:B------:R-:W-:Y:S02]  /*01b0*/  IABS R8, R17 ;  /* 0x0000001100087213 */ /* 0x000fe40000000000 */
[----:B------:R-:W-:-:S04]  /*01c0*/  VIMNMX R4, R3, 0x8, PT ;  /* 0x0000000803047848 */ /* 0x000fc80003fe0100 */
[-C--:B------:R-:W-:Y:S02]  /*01d0*/  IABS R5, R4.reuse ;  /* 0x0000000400057213 */ /* 0x080fe40000000000 */
[-C--:B------:R-:W-:Y:S02]  /*01e0*/  IABS R12, R4.reuse ;  /* 0x00000004000c7213 */ /* 0x080fe40000000000 */
[----:B------:R-:W2:Y:S01]  /*01f0*/  I2F.RP R0, R5 ;  /* 0x0000000500007306 */ /* 0x000ea20000209400 */
[----:B------:R-:W-:Y:S02]  /*0200*/  LOP3.LUT R13, RZ, R4, RZ, 0x33, !PT ;  /* 0x00000004ff0d7212 */ /* 0x000fe400078e33ff */
[----:B------:R-:W-:-:S05]  /*0210*/  IMAD.MOV R12, RZ, RZ, -R12 ;  /* 0x000000ffff0c7224 */ /* 0x000fca00078e0a0c */
[----:B--2---:R-:W2:Y:S02]  /*0220*/  MUFU.RCP R0, R0 ;  /* 0x0000000000007308 */ /* 0x004ea40000001000 */
[----:B--2---:R-:W-:Y:S01]  /*0230*/  VIADD R6, R0, 0xffffffe ;  /* 0x0ffffffe00067836 */ /* 0x004fe20000000000 */
[----:B------:R-:W-:-:S05]  /*0240*/  IABS R0, R11 ;  /* 0x0000000b00007213 */ /* 0x000fca0000000000 */
[----:B------:R2:W3:Y:S02]  /*0250*/  F2I.FTZ.U32.TRUNC.NTZ R7, R6 ;  /* 0x0000000600077305 */ /* 0x0004e4000021f000 */
[----:B--2---:R-:W-:Y:S02]  /*0260*/  IMAD.MOV.U32 R6, RZ, RZ, RZ ;  /* 0x000000ffff067224 */ /* 0x004fe400078e00ff */
[----:B---3--:R-:W-:-:S04]  /*0270*/  IMAD.MOV R10, RZ, RZ, -R7 ;  /* 0x000000ffff0a7224 */ /* 0x008fc800078e0a07 */
[----:B------:R-:W-:Y:S02]  /*0280*/  IMAD R3, R10, R5, RZ ;  /* 0x000000050a037224 */ /* 0x000fe400078e02ff */
[----:B------:R-:W-:Y:S02]  /*0290*/  IMAD.MOV.U32 R10, RZ, RZ, R9 ;  /* 0x000000ffff0a7224 */ /* 0x000fe400078e0009 */
[----:B------:R-:W-:Y:S01]  /*02a0*/  IMAD.HI.U32 R7, R7, R3, R6 ;  /* 0x0000000307077227 */ /* 0x000fe200078e0006 */
[----:B------:R-:W2:Y:S05]  /*02b0*/  S2R R9, SR_TID.X ;  /* 0x0000000000097919 */ /* 0x000eaa0000002100 */
[----:B------:R-:W-:-:S04]  /*02c0*/  IMAD.HI.U32 R3, R7, R10, RZ ;  /* 0x0000000a07037227 */ /* 0x000fc800078e00ff */
[----:B------:R-:W-:Y:S02]  /*02d0*/  IMAD R6, R3, R12, R10 ;  /* 0x0000000c03067224 */ /* 0x000fe400078e020a */
[----:B------:R-:W3:Y:S01]  /*02e0*/  I2F.RP R10, R0 ;  /* 0x00000000000a7306 */ /* 0x000ee20000209400 */
[----:B------:R-:W-:Y:S02]  /*02f0*/  IMAD.HI.U32 R7, R7, R8, RZ ;  /* 0x0000000807077227 */ /* 0x000fe400078e00ff */
[----:B------:R-:W-:-:S05]  /*0300*/  ISETP.GT.U32.AND P0, PT, R5, R6, PT ;  /* 0x000000060500720c */ /* 0x000fca0003f04070 */
[----:B---3--:R-:W3:Y:S08]  /*0310*/  MUFU.RCP R10, R10 ;  /* 0x0000000a000a7308 */ /* 0x008ef00000001000 */
[----:B------:R-:W-:-:S05]  /*0320*/  @!P0 IMAD.IADD R6, R6, 0x1, -R5 ;  /* 0x0000000106068824 */ /* 0x000fca00078e0a05 */
[----:B------:R-:W-:Y:S01]  /*0330*/  ISETP.GT.U32.AND P0, PT, R5, R6, PT ;  /* 0x000000060500720c */ /* 0x000fe20003f04070 */
[----:B--2---:R-:W-:Y:S01]  /*0340*/  IMAD.SHL.U32 R14, R9, 0x4, RZ ;  /* 0x00000004090e7824 */ /* 0x004fe200078e00ff */
[--C-:B------:R-:W-:Y:S02]  /*0350*/  SHF.R.U32.HI R21, RZ, 0x5, R9.reuse ;  /* 0x00000005ff157819 */ /* 0x100fe40000011609 */
[--C-:B------:R-:W-:Y:S02]  /*0360*/  SHF.R.U32.HI R22, RZ, 0x2, R9.reuse ;  /* 0x00000002ff167819 */ /* 0x100fe40000011609 */
[----:B------:R-:W-:Y:S01]  /*0370*/  LOP3.LUT R23, R21, 0x7fffffc, RZ, 0xc0, !PT ;  /* 0x07fffffc15177812 */ /* 0x000fe200078ec0ff */
[----:B---3--:R-:W-:Y:S01]  /*0380*/  VIADD R3, R10, 0xffffffe ;  /* 0x0ffffffe0a037836 */ /* 0x008fe20000000000 */
[----:B------:R-:W-:-:S05]  /*0390*/  SHF.R.U32.HI R10, RZ, 0x2, R9 ;  /* 0x00000002ff0a7819 */ /* 0x000fca0000011609 */
[----:B------:R-:W-:Y:S01]  /*03a0*/  @!P0 IMAD.IADD R6, R6, 0x1, -R5 ;  /* 0x0000000106068824 */ /* 0x000fe200078e0a05 */
[----:B------:R-:W-:Y:S01]  /*03b0*/  ISETP.NE.AND P0, PT, R4, RZ, PT ;  /* 0x000000ff0400720c */ /* 0x000fe20003f05270 */
[----:B------:R-:W2:Y:S01]  /*03c0*/  F2I.FTZ.U32.TRUNC.NTZ R3, R3 ;  /* 0x0000000300037305 */ /* 0x000ea2000021f000 */
[----:B------:R-:W-:Y:S01]  /*03d0*/  SGXT.U32 R10, R10, 0x6 ;  /* 0x000000060a0a781a */ /* 0x000fe20000000000 */
[----:B------:R-:W-:Y:S01]  /*03e0*/  @!P1 IMAD.MOV R6, RZ, RZ, -R6 ;  /* 0x000000ffff069224 */ /* 0x000fe200078e0a06 */
[----:B------:R-:W-:-:S04]  /*03f0*/  LOP3.LUT R4, R17, R4, RZ, 0x3c, !PT ;  /* 0x0000000411047212 */ /* 0x000fc800078e3cff */
[----:B------:R-:W-:Y:S01]  /*0400*/  SEL R15, R13, R6, !P0 ;  /* 0x000000060d0f7207 */ /* 0x000fe20004000000 */
[----:B------:R-:W-:Y:S01]  /*0410*/  IMAD R6, R7, R12, R8 ;  /* 0x0000000c07067224 */ /* 0x000fe200078e0208 */
[----:B------:R-:W-:Y:S02]  /*0420*/  ISETP.GE.AND P1, PT, R4, RZ, PT ;  /* 0x000000ff0400720c */ /* 0x000fe40003f26270 */
[----:B------:R-:W-:Y:S01]  /*0430*/  SHF.R.U32.HI R4, RZ, 0x3, R9 ;  /* 0x00000003ff047819 */ /* 0x000fe20000011609 */
[----:B------:R-:W-:Y:S01]  /*0440*/  IMAD.IADD R15, R2, 0x1, R15 ;  /* 0x00000001020f7824 */ /* 0x000fe200078e020f */
[----:B------:R-:W-:Y:S01]  /*0450*/  ISETP.GT.U32.AND P3, PT, R5, R6, PT ;  /* 0x000000060500720c */ /* 0x000fe20003f64070 */
[----:B------:R-:W-:Y:S01]  /*0460*/  IMAD.MOV.U32 R2, RZ, RZ, RZ ;  /* 0x000000ffff027224 */ /* 0x000fe200078e00ff */
[----:B------:R-:W-:Y:S01]  /*0470*/  SGXT.U32 R4, R4, 0x5 ;  /* 0x000000050404781a */ /* 0x000fe20000000000 */
[----:B------:R-:W-:Y:S02]  /*0480*/  IMAD.SHL.U32 R15, R15, 0x40, RZ ;  /* 0x000000400f0f7824 */ /* 0x000fe400078e00ff */
[----:B--2---:R-:W-:-:S03]  /*0490*/  IMAD.MOV R19, RZ, RZ, -R3 ;  /* 0x000000ffff137224 */ /* 0x004fc600078e0a03 */
[----:B------:R-:W-:Y:S01]  /*04a0*/  LOP3.LUT R8, R15, R10, RZ, 0xfc, !PT ;  /* 0x0000000a0f087212 */ /* 0x000fe200078efcff */
[----:B------:R-:W-:Y:S01]  /*04b0*/  IMAD R15, R19, R0, RZ ;  /* 0x00000000130f7224 */ /* 0x000fe200078e02ff */
[----:B------:R-:W-:Y:S02]  /*04c0*/  LOP3.LUT R19, R14, 0x4, RZ, 0xc0, !PT ;  /* 0x000000040e137812 */ /* 0x000fe400078ec0ff */
[----:B------:R-:W-:Y:S01]  /*04d0*/  IABS R12, R8 ;  /* 0x00000008000c7213 */ /* 0x000fe20000000000 */
[----:B------:R-:W-:-:S04]  /*04e0*/  IMAD.HI.U32 R2, R3, R15, R2 ;  /* 0x0000000f03027227 */ /* 0x000fc800078e0002 */
[----:B------:R-:W-:Y:S02]  /*04f0*/  IMAD.MOV.U32 R15, RZ, RZ, R12 ;  /* 0x000000ffff0f7224 */ /* 0x000fe400078e000c */
[----:B------:R-:W-:Y:S02]  /*0500*/  @!P3 IMAD.IADD R6, R6, 0x1, -R5 ;  /* 0x000000010606b824 */ /* 0x000fe400078e0a05 */
[----:B------:R-:W-:-:S03]  /*0510*/  IMAD.HI.U32 R2, R2, R15, RZ ;  /* 0x0000000f02027227 */ /* 0x000fc600078e00ff */
[----:B------:R-:W-:Y:S01]  /*0520*/  ISETP.GE.U32.AND P2, PT, R6, R5, PT ;  /* 0x000000050600720c */ /* 0x000fe20003f46070 */
[----:B------:R-:W-:Y:S02]  /*0530*/  IMAD.MOV R2, RZ, RZ, -R2 ;  /* 0x000000ffff027224 */ /* 0x000fe400078e0a02 */
[----:B------:R-:W-:Y:S02]  /*0540*/  @!P3 VIADD R7, R7, 0x1 ;  /* 0x000000010707b836 */ /* 0x000fe40000000000 */
[C---:B------:R-:W-:Y:S02]  /*0550*/  IMAD R15, R0.reuse, R2, R15 ;  /* 0x00000002000f7224 */ /* 0x040fe400078e020f */
[----:B------:R-:W-:Y:S01]  /*0560*/  IMAD.SHL.U32 R6, R9, 0x8, RZ ;  /* 0x0000000809067824 */ /* 0x000fe200078e00ff */
[----:B------:R-:W2:Y:S02]  /*0570*/  LDC.64 R2, c[0x0][0x218] ;  /* 0x00008600ff027b82 */ /* 0x000ea40000000a00 */
[----:B------:R-:W-:-:S02]  /*0580*/  ISETP.GT.U32.AND P3, PT, R0, R15, PT ;  /* 0x0000000f0000720c */ /* 0x000fc40003f64070 */
[----:B------:R-:W-:Y:S01]  /*0590*/  LOP3.LUT R17, R6, 0x18, R9, 0x48, !PT ;  /* 0x0000001806117812 */ /* 0x000fe200078e4809 */
[----:B------:R-:W-:Y:S01]  /*05a0*/  @P2 VIADD R7, R7, 0x1 ;  /* 0x0000000107072836 */ /* 0x000fe20000000000 */
[----:B------:R-:W-:-:S03]  /*05b0*/  ISETP.GE.AND P2, PT, R8, RZ, PT ;  /* 0x000000ff0800720c */ /* 0x000fc60003f46270 */
[----:B------:R-:W-:Y:S02]  /*05c0*/  @!P1 IMAD.MOV R7, RZ, RZ, -R7 ;  /* 0x000000ffff079224 */ /* 0x000fe400078e0a07 */
[----:B------:R-:W-:Y:S01]  /*05d0*/  IMAD R18, R10, 0x20, R17 ;  /* 0x000000200a127824 */ /* 0x000fe200078e0211 */
[----:B------:R-:W-:Y:S02]  /*05e0*/  LOP3.LUT R17, R14, 0x1c, RZ, 0xc0, !PT ;  /* 0x0000001c0e117812 */ /* 0x000fe400078ec0ff */
[----:B------:R-:W-:Y:S01]  /*05f0*/  SEL R7, R13, R7, !P0 ;  /* 0x000000070d077207 */ /* 0x000fe20004000000 */
[----:B------:R-:W-:Y:S01]  /*0600*/  @!P3 IMAD.IADD R15, R15, 0x1, -R0 ;  /* 0x000000010f0fb824 */ /* 0x000fe200078e0a00 */
[----:B------:R-:W-:Y:S01]  /*0610*/  ISETP.NE.AND P0, PT, R11, RZ, PT ;  /* 0x000000ff0b00720c */ /* 0x000fe20003f05270 */
[----:B------:R-:W3:Y:S01]  /*0620*/  LDC.64 R12, c[0x0][0x220] ;  /* 0x00008800ff0c7b82 */ /* 0x000ee20000000a00 */
[----:B------:R-:W-:Y:S01]  /*0630*/  SHF.R.S32.HI R5, RZ, 0x1a, R7 ;  /* 0x0000001aff057819 */ /* 0x000fe20000011407 */
[----:B------:R-:W-:Y:S01]  /*0640*/  IMAD.SHL.U32 R7, R7, 0x20, RZ ;  /* 0x0000002007077824 */ /* 0x000fe200078e00ff */
[----:B------:R-:W-:-:S02]  /*0650*/  ISETP.GT.U32.AND P1, PT, R0, R15, PT ;  /* 0x0000000f0000720c */ /* 0x000fc40003f24070 */
[----:B------:R-:W-:Y:S02]  /*0660*/  SGXT R5, R5, 0x1 ;  /* 0x000000010505781a */ /* 0x000fe40000000200 */
[----:B------:R-:W-:-:S04]  /*0670*/  LOP3.LUT R16, R7, R4, RZ, 0xfc, !PT ;  /* 0x0000000407107212 */ /* 0x000fc800078efcff */
[----:B------:R-:W-:-:S05]  /*0680*/  LEA.HI R5, R5, R16, RZ, 0x6 ;  /* 0x0000001005057211 */ /* 0x000fca00078f30ff */
[----:B------:R-:W-:Y:S01]  /*0690*/  @!P1 IMAD.IADD R15, R15, 0x1, -R0 ;  /* 0x000000010f0f9824 */ /* 0x000fe200078e0a00 */
[----:B------:R-:W-:Y:S02]  /*06a0*/  LOP3.LUT R0, R5, 0x3fffc0, RZ, 0xc0, !PT ;  /* 0x003fffc005007812 */ /* 0x000fe400078ec0ff */
[----:B------:R-:W-:Y:S01]  /*06b0*/  SHF.R.U32.HI R5, RZ, 0x3, R9 ;  /* 0x00000003ff057819 */ /* 0x000fe20000011609 */
[----:B------:R-:W-:Y:S01]  /*06c0*/  @!P2 IMAD.MOV R15, RZ, RZ, -R15 ;  /* 0x000000ffff0fa224 */ /* 0x000fe200078e0a0f */
[----:B------:R-:W-:Y:S01]  /*06d0*/  @!P0 LOP3.LUT R15, RZ, R11, RZ, 0x33, !PT ;  /* 0x0000000bff0f8212 */ /* 0x000fe200078e33ff */
[----:B------:R-:W-:Y:S01]  /*06e0*/  IMAD.IADD R10, R16, 0x1, -R0 ;  /* 0x00000001100a7824 */ /* 0x000fe200078e0a00 */
[----:B------:R-:W-:Y:S02]  /*06f0*/  LOP3.LUT R16, R5, R9, RZ, 0x3c, !PT ;  /* 0x0000000905107212 */ /* 0x000fe400078e3cff */
[----:B------:R-:W-:Y:S01]  /*0700*/  LOP3.LUT R0, R6, 0x18, RZ, 0xc0, !PT ;  /* 0x0000001806007812 */ /* 0x000fe200078ec0ff */
[----:B------:R-:W-:-:S02]  /*0710*/  IMAD R17, R10, 0xc00, R17 ;  /* 0x00000c000a117824 */ /* 0x000fc400078e0211 */
[----:B------:R-:W-:Y:S02]  /*0720*/  IMAD.SHL.U32 R16, R16, 0x4, RZ ;  /* 0x0000000410107824 */ /* 0x000fe400078e00ff */
[----:B------:R-:W-:Y:S02]  /*0730*/  IMAD R15, R15, 0xc00, R0 ;  /* 0x00000c000f0f7824 */ /* 0x000fe400078e0200 */
[----:B---3--:R-:W-:Y:S01]  /*0740*/  IMAD.WIDE R12, R17, 0x2, R12 ;  /* 0x00000002110c7825 */ /* 0x008fe200078e020c */
[----:B------:R-:W-:-:S03]  /*0750*/  LOP3.LUT R19, R19, 0x18, R16, 0xf8, !PT ;  /* 0x0000001813137812 */ /* 0x000fc600078ef810 */
[----:B--2---:R-:W-:Y:S01]  /*0760*/  IMAD.WIDE R14, R15, 0x2, R2 ;  /* 0x000000020f0e7825 */ /* 0x004fe200078e0202 */
[----:B------:R-:W-:-:S03]  /*0770*/  LEA R3, R18, UR6, 0x1 ;  /* 0x0000000612037c11 */ /* 0x000fc6000f8e08ff */
[----:B------:R-:W-:Y:S01]  /*0780*/  IMAD R19, R4, 0x20, R19 ;  /* 0x0000002004137824 */ /* 0x000fe200078e0213 */
[----:B------:R-:W-:Y:S01]  /*0790*/  IADD3 R0, P1, R14, 0x100, RZ ;  /* 0x000001000e007810 */ /* 0x000fe20007f3e0ff */
[----:B------:R-:W-:Y:S01]  /*07a0*/  @!PT LDS RZ, [RZ] ;  /* 0x00000000fffff984 */ /* 0x000fe20000000800 */
[----:B------:R-:W-:Y:S01]  /*07b0*/  @!PT LDS RZ, [RZ] ;  /* 0x00000000fffff984 */ /* 0x000fe20000000800 */
[----:B------:R-:W-:Y:S01]  /*07c0*/  @!PT LDS RZ, [RZ] ;  /* 0x00000000fffff984 */ /* 0x000fe20000000800 */
[----:B------:R-:W-:Y:S01]  /*07d0*/  LDGSTS.E.BYPASS.128 [R3], desc[UR16][R14.64] ;  /* 0x000000000e037fae */ /* 0x000fe2000b901c50 */
[----:B------:R-:W-:Y:S01]  /*07e0*/  IADD3 R4, P0, R12, 0x100, RZ ;  /* 0x000001000c047810 */ /* 0x000fe20007f1e0ff */
[----:B------:R-:W-:Y:S01]  /*07f0*/  IMAD.MOV.U32 R10, RZ, RZ, 0x3 ;  /* 0x00000003ff0a7424 */ /* 0x000fe200078e00ff */
[----:B------:R-:W-:Y:S01]  /*0800*/  LEA R2, R19, UR6, 0x1 ;  /* 0x0000000613027c11 */ /* 0x000fe2000f8e08ff */
[----:B------:R-:W0:Y:S01]  /*0810*/  LDGDEPBAR ;  /* 0x00000000000079af */ /* 0x000e220000000000 */
[----:B------:R-:W-:Y:S02]  /*0820*/  IMAD.X R35, RZ, RZ, R15, P1 ;  /* 0x000000ffff237224 */ /* 0x000fe400008e060f */
[----:B------:R-:W-:Y:S01]  /*0830*/  IMAD.X R33, RZ, RZ, R13, P0 ;  /* 0x000000ffff217224 */ /* 0x000fe200000e060d */
[----:B------:R-:W-:Y:S04]  /*0840*/  LDGSTS.E.64 [R2+0x5000], desc[UR16][R12.64] ;  /* 0x050000000c027fae */ /* 0x000fe8000b921a50 */
[----:B------:R-:W0:Y:S01]  /*0850*/  LDGDEPBAR ;  /* 0x00000000000079af */ /* 0x000e220000000000 */
[----:B------:R-:W-:Y:S06]  /*0860*/  BAR.SYNC.DEFER_BLOCKING 0x0 ;  /* 0x0000000000007b1d */ /* 0x000fec0000010000 */
[----:B------:R-:W-:Y:S01]  /*0870*/  @!PT LDS RZ, [RZ] ;  /* 0x00000000fffff984 */ /* 0x000fe20000000800 */
[----:B------:R-:W-:Y:S01]  /*0880*/  @!PT LDS RZ, [RZ] ;  /* 0x00000000fffff984 */ /* 0x000fe20000000800 */
[----:B------:R-:W-:Y:S01]  /*0890*/  @!PT LDS RZ, [RZ] ;  /* 0x00000000fffff984 */ /* 0x000fe20000000800 */
[----:B------:R-:W-:Y:S04]  /*08a0*/  LDGSTS.E.BYPASS.128 [R3+0x1000], desc[UR16][R14.64+0x40] ;  /* 0x010000400e037fae */ /* 0x000fe8000b901c50 */
[----:B------:R-:W0:Y:S04]  /*08b0*/  LDGDEPBAR ;  /* 0x00000000000079af */ /* 0x000e280000000000 */
        /* <DEDUP_REMOVED lines=14> */
[----:B------:R2:W-:Y:S04]  /*09a0*/  LDGSTS.E.BYPASS.128 [R3+0x3000], desc[UR16][R14.64+0xc0] ;  /* 0x030000c00e037fae */ /* 0x0005e8000b901c50 */
[----:B------:R-:W0:Y:S04]  /*09b0*/  LDGDEPBAR ;  /* 0x00000000000079af */ /* 0x000e280000000000 */
[----:B------:R3:W-:Y:S04]  /*09c0*/  LDGSTS.E.64 [R2+0x6800], desc[UR16][R12.64+0xc0] ;  /* 0x068000c00c027fae */ /* 0x0007e8000b921a50 */
[----:B------:R-:W0:Y:S01]  /*09d0*/  LDGDEPBAR ;  /* 0x00000000000079af */ /* 0x000e220000000000 */
[----:B--2---:R-:W-:-:S04]  /*09e0*/  SHF.R.U32.HI R14, RZ, 0x1, R9 ;  /* 0x00000001ff0e7819 */ /* 0x004fc80000011609 */
[----:B------:R-:W-:-:S04]  /*09f0*/  LOP3.LUT R14, R14, 0x40, RZ, 0xc0, !PT ;  /* 0x000000400e0e7812 */ /* 0x000fc800078ec0ff */
[C---:B---3--:R-:W-:Y:S02]  /*0a00*/  LOP3.LUT R12, R14.reuse, 0x800000, RZ, 0xfc, !PT ;  /* 0x008000000e0c7812 */ /* 0x048fe400078efcff */
[----:B------:R-:W-:-:S07]  /*0a10*/  LOP3.LUT R14, R14, 0x800002, RZ, 0xfc, !PT ;  /* 0x008000020e0e7812 */ /* 0x000fce00078efcff */
.L_x_0:
[----:B------:R-:W2:Y:S01]  /*0a20*/  SHFL.IDX PT, R13, R23, RZ, 0x1f ;  /* 0x00001fff170d7589 */ /* 0x000ea200000e0000 */
[----:B------:R-:W-:Y:S01]  /*0a30*/  UIADD3 UR4, UR4, 0x1, URZ ;  /* 0x0000000104047890 */ /* 0x000fe2000fffe03f */
[----:B------:R-:W-:-:S04]  /*0a40*/  DEPBAR.LE SB0, 0x6 ;  /* 0x000081800000791a */ /* 0x000fc80000000000 */
[----:B------:R-:W-:Y:S01]  /*0a50*/  UISETP.GE.AND UP0, UPT, UR4, 0x5, UPT ;  /* 0x000000050400788c */ /* 0x000fe2000bf06270 */
[----:B------:R-:W-:Y:S01]  /*0a60*/  BAR.SYNC.DEFER_BLOCKING 0x0 ;  /* 0x0000000000007b1d */ /* 0x000fe20000010000 */
[----:B------:R-:W-:Y:S02]  /*0a70*/  IMAD.MOV.U32 R15, RZ, RZ, R12 ;  /* 0x000000ffff0f7224 */ /* 0x000fe400078e000c */
[----:B------:R-:W-:Y:S01]  /*0a80*/  USEL UR18, UR4, URZ, !UP0 ;  /* 0x0000003f04127287 */ /* 0x000fe2000c000000 */
[----:B------:R-:W-:Y:S02]  /*0a90*/  VIADD R10, R10, 0x1 ;  /* 0x000000010a0a7836 */ /* 0x000fe40000000000 */
[----:B------:R-:W-:Y:S01]  /*0aa0*/  IMAD.MOV.U32 R18, RZ, RZ, R4 ;  /* 0x000000ffff127224 */ /* 0x000fe200078e0004 */
[----:B------:R-:W-:Y:S01]  /*0ab0*/  ULEA UR4, UR18, UR6, 0xb ;  /* 0x0000000612047291 */ /* 0x000fe2000f8e583f */
[----:B------:R-:W-:Y:S01]  /*0ac0*/  VIADD R4, R20, 0x40 ;  /* 0x0000004014047836 */ /* 0x000fe20000000000 */
[----:B------:R-:W-:-:S02]  /*0ad0*/  ISETP.GE.AND P1, PT, R10, 0x5, PT ;  /* 0x000000050a00780c */ /* 0x000fc40003f26270 */
[----:B------:R-:W-:Y:S02]  /*0ae0*/  UIADD3 UR4, UR4, 0x5000, URZ ;  /* 0x0000500004047890 */ /* 0x000fe4000fffe03f */
[----:B------:R-:W-:Y:S02]  /*0af0*/  SEL R10, R10, RZ, !P1 ;  /* 0x000000ff0a0a7207 */ /* 0x000fe40004800000 */
[----:B------:R-:W-:Y:S01]  /*0b00*/  USHF.R.U32.HI UR4, URZ, 0x4, UR4 ;  /* 0x000000043f047899 */ /* 0x000fe20008011604 */
[----:B--2---:R-:W-:Y:S01]  /*0b10*/  R2UR UR5, R13 ;  /* 0x000000000d0572ca */ /* 0x004fe200000e0000 */
[----:B------:R-:W-:Y:S02]  /*0b20*/  IMAD.MOV.U32 R13, RZ, RZ, -0x7fffffe0 ;  /* 0x80000020ff0d7424 */ /* 0x000fe400078e00ff */
[----:B------:R-:W-:Y:S01]  /*0b30*/  ULOP3.LUT UR4, UR4, 0x3fff, URZ, 0xc0, !UPT ;  /* 0x00003fff04047892 */ /* 0x000fe2000f8ec03f */
[----:B------:R-:W-:Y:S01]  /*0b40*/  IMAD R19, R10, 0x1000, R3 ;  /* 0x000010000a137824 */ /* 0x000fe200078e0203 */
[----:B------:R-:W-:-:S05]  /*0b50*/  WARPGROUP.ARRIVE ;  /* 0x00000000000079c5 */ /* 0x000fca0000000000 */
[----:B------:R-:W-:Y:S02]  /*0b60*/  UMOV UR9, UR4 ;  /* 0x0000000400097c82 */ /* 0x000fe40008000000 */
[----:B------:R-:W-:Y:S01]  /*0b70*/  IADD3 R16, P0, R15, UR9, RZ ;  /* 0x000000090f107c10 */ /* 0x000fe2000ff1e0ff */
[----:B------:R-:W-:Y:S01]  /*0b80*/  IMAD.MOV.U32 R15, RZ, RZ, R13 ;  /* 0x000000ffff0f7224 */ /* 0x000fe200078e000d */
[----:B------:R-:W-:Y:S02]  /*0b90*/  USHF.L.U32 UR7, UR5, 0x6, URZ ;  /* 0x0000000605077899 */ /* 0x000fe4000800063f */
[----:B------:R-:W-:Y:S01]  /*0ba0*/  ULEA UR5, UR18, UR6, 0xc ;  /* 0x0000000612057291 */ /* 0x000fe2000f8e603f */
[----:B------:R-:W-:Y:S01]  /*0bb0*/  R2UR UR10, R16 ;  /* 0x00000000100a72ca */ /* 0x000fe200000e0000 */
[----:B------:R-:W-:Y:S01]  /*0bc0*/  ULOP3.LUT UR7, UR7, 0xc0, URZ, 0xc0, !UPT ;  /* 0x000000c007077892 */ /* 0x000fe2000f8ec03f */
[----:B------:R-:W-:Y:S01]  /*0bd0*/  IMAD.MOV.U32 R16, RZ, RZ, R14 ;  /* 0x000000ffff107224 */ /* 0x000fe200078e000e */
[----:B------:R-:W-:-:S02]  /*0be0*/  USHF.R.U32.HI UR8, URZ, 0x4, UR5 ;  /* 0x000000043f087899 */ /* 0x000fc40008011605 */
[----:B------:R-:W-:Y:S01]  /*0bf0*/  UIADD3 UR18, UR18, 0x1, URZ ;  /* 0x0000000112127890 */ /* 0x000fe2000fffe03f */
[----:B------:R-:W-:Y:S01]  /*0c00*/  UMOV UR5, URZ ;  /* 0x0000003f00057c82 */ /* 0x000fe20008000000 */
[----:B------:R-:W-:Y:S01]  /*0c10*/  ULOP3.LUT UR8, UR8, 0x3fff, URZ, 0xc0, !UPT ;  /* 0x00003fff08087892 */ /* 0x000fe2000f8ec03f */
[----:B------:R-:W-:Y:S02]  /*0c20*/  UMOV UR9, UR5 ;  /* 0x0000000500097c82 */ /* 0x000fe40008000000 */
[----:B------:R-:W-:Y:S01]  /*0c30*/  IADD3.X R17, R15, UR9, RZ, P0, !PT ;  /* 0x000000090f117c10 */ /* 0x000fe200087fe4ff */
[----:B------:R-:W-:Y:S01]  /*0c40*/  UIADD3 UR12, UP0, UR7, UR8, URZ ;  /* 0x00000008070c7290 */ /* 0x000fe2000ff1e03f */
[----:B------:R-:W-:Y:S02]  /*0c50*/  IMAD.MOV.U32 R15, RZ, RZ, -0x7fffffe0 ;  /* 0x80000020ff0f7424 */ /* 0x000fe400078e00ff */
[----:B------:R-:W-:Y:S01]  /*0c60*/  R2UR UR11, R17 ;  /* 0x00000000110b72ca */ /* 0x000fe200000e0000 */
[----:B------:R-:W-:Y:S01]  /*0c70*/  UIADD3.X UR13, URZ, URZ, URZ, UP0, !UPT ;  /* 0x0000003f3f0d7290 */ /* 0x000fe200087fe43f */
[----:B------:R-:W-:Y:S01]  /*0c80*/  IMAD.MOV.U32 R17, RZ, RZ, R15 ;  /* 0x000000ffff117224 */ /* 0x000fe200078e000f */
[----:B------:R-:W-:-:S02]  /*0c90*/  ULOP3.LUT UR8, UR12, 0x1000000, URZ, 0xfc, !UPT ;  /* 0x010000000c087892 */ /* 0x000fc4000f8efc3f */
[----:B------:R-:W-:Y:S02]  /*0ca0*/  ULOP3.LUT UR9, UR13, 0x80000020, URZ, 0xfc, !UPT ;  /* 0x800000200d097892 */ /* 0x000fe4000f8efc3f */
[----:B------:R-:W-:-:S04]  /*0cb0*/  UISETP.GE.AND UP0, UPT, UR18, 0x5, UPT ;  /* 0x000000051200788c */ /* 0x000fc8000bf06270 */
[----:B------:R-:W-:-:S03]  /*0cc0*/  USEL UR18, UR18, URZ, !UP0 ;  /* 0x0000003f12127287 */ /* 0x000fc6000c000000 */
[----:B------:R-:W-:Y:S01]  /*0cd0*/  HGMMA.64x16x16.F32.BF16 R24, gdesc[UR8], R24 ;  /* 0x00200000081879f0 */ /* 0x000fe20008701818 */
[----:B------:R-:W-:Y:S01]  /*0ce0*/  UMOV UR8, UR4 ;  /* 0x0000000400087c82 */ /* 0x000fe20008000000 */
[----:B------:R-:W-:Y:S01]  /*0cf0*/  UMOV UR9, 0x80000020 ;  /* 0x8000002000097882 */ /* 0x000fe20000000000 */
[----:B------:R-:W-:Y:S01]  /*0d00*/  IADD3 R16, P0, R16, UR8, RZ ;  /* 0x0000000810107c10 */ /* 0x000fe2000ff1e0ff */
[----:B------:R-:W-:Y:S01]  /*0d10*/  UMOV UR8, 0x1000002 ;  /* 0x0100000200087882 */ /* 0x000fe20000000000 */
[----:B------:R-:W-:Y:S02]  /*0d20*/  ULEA UR4, UR18, UR6, 0xb ;  /* 0x0000000612047291 */ /* 0x000fe4000f8e583f */
[----:B------:R-:W-:Y:S01]  /*0d30*/  IADD3.X R17, R17, UR5, RZ, P0, !PT ;  /* 0x0000000511117c10 */ /* 0x000fe200087fe4ff */
[----:B------:R-:W-:Y:S01]  /*0d40*/  UIADD3.64 UR12, UR12, UR8, URZ ;  /* 0x000000080c0c7297 */ /* 0x000fe2000fffe03f */
[----:B------:R-:W-:Y:S01]  /*0d50*/  R2UR UR14, R16 ;  /* 0x00000000100e72ca */ /* 0x000fe200000e0000 */
[----:B------:R-:W-:Y:S01]  /*0d60*/  UIADD3 UR4, UR4, 0x5000, URZ ;  /* 0x0000500004047890 */ /* 0x000fe2000fffe03f */
[----:B------:R-:W-:Y:S01]  /*0d70*/  R2UR UR15, R17 ;  /* 0x00000000110f72ca */ /* 0x000fe200000e0000 */
[----:B------:R-:W-:Y:S01]  /*0d80*/  IMAD.MOV.U32 R16, RZ, RZ, R12 ;  /* 0x000000ffff107224 */ /* 0x000fe200078e000c */
[----:B------:R-:W-:Y:S01]  /*0d90*/  UMOV UR5, URZ ;  /* 0x0000003f00057c82 */ /* 0x000fe20008000000 */
[----:B------:R-:W-:Y:S01]  /*0da0*/  USHF.R.U32.HI UR4, URZ, 0x4, UR4 ;  /* 0x000000043f047899 */ /* 0x000fe20008011604 */
[----:B------:R-:W-:-:S03]  /*0db0*/  IMAD.MOV.U32 R17, RZ, RZ, R13 ;  /* 0x000000ffff117224 */ /* 0x000fc600078e000d */
[----:B------:R-:W-:-:S07]  /*0dc0*/  ULOP3.LUT UR4, UR4, 0x3fff, URZ, 0xc0, !UPT ;  /* 0x00003fff04047892 */ /* 0x000fce000f8ec03f */
[----:B------:R-:W-:Y:S02]  /*0dd0*/  UMOV UR10, UR4 ;  /* 0x00000004000a7c82 */ /* 0x000fe40008000000 */
[----:B------:R-:W-:Y:S01]  /*0de0*/  IADD3 R16, P0, R16, UR10, RZ ;  /* 0x0000000a10107c10 */ /* 0x000fe2000ff1e0ff */
[----:B------:R-:W-:-:S03]  /*0df0*/  UMOV UR10, UR5 ;  /* 0x00000005000a7c82 */ /* 0x000fc60008000000 */
[----:B------:R-:W-:Y:S01]  /*0e00*/  IADD3.X R17, R17, UR10, RZ, P0, !PT ;  /* 0x0000000a11117c10 */ /* 0x000fe200087fe4ff */
[----:B------:R-:W-:Y:S02]  /*0e10*/  ULEA UR10, UR18, UR6, 0xc ;  /* 0x00000006120a7291 */ /* 0x000fe4000f8e603f */
[----:B------:R-:W-:Y:S02]  /*0e20*/  UIADD3 UR18, UR18, 0x1, URZ ;  /* 0x0000000112127890 */ /* 0x000fe4000fffe03f */
[----:B------:R-:W-:-:S04]  /*0e30*/  USHF.R.U32.HI UR10, URZ, 0x4, UR10 ;  /* 0x000000043f0a7899 */ /* 0x000fc8000801160a */
[----:B------:R-:W-:-:S04]  /*0e40*/  ULOP3.LUT UR10, UR10, 0x3fff, URZ, 0xc0, !UPT ;  /* 0x00003fff0a0a7892 */ /* 0x000fc8000f8ec03f */
[----:B------:R-:W-:-:S04]  /*0e50*/  UIADD3 UR10, UP0, UR7, UR10, URZ ;  /* 0x0000000a070a7290 */ /* 0x000fc8000ff1e03f */
[----:B------:R-:W-:Y:S02]  /*0e60*/  UIADD3.X UR11, URZ, URZ, URZ, UP0, !UPT ;  /* 0x0000003f3f0b7290 */ /* 0x000fe400087fe43f */
[----:B------:R-:W-:Y:S01]  /*0e70*/  UISETP.GE.AND UP0, UPT, UR18, 0x5, UPT ;  /* 0x000000051200788c */ /* 0x000fe2000bf06270 */
[----:B------:R-:W-:Y:S01]  /*0e80*/  HGMMA.64x16x16.F32.BF16 R24, gdesc[UR12], R24, gsb0 ;  /* 0x002000000c1879f0 */ /* 0x000fe20008001818 */
[----:B------:R-:W-:Y:S01]  /*0e90*/  R2UR UR14, R16 ;  /* 0x00000000100e72ca */ /* 0x000fe200000e0000 */
[----:B------:R-:W-:Y:S01]  /*0ea0*/  VIADD R16, R20, 0x20 ;  /* 0x0000002014107836 */ /* 0x000fe20000000000 */
[----:B------:R-:W-:Y:S01]  /*0eb0*/  R2UR UR15, R17 ;  /* 0x00000000110f72ca */ /* 0x000fe200000e0000 */
[----:B------:R-:W-:Y:S01]  /*0ec0*/  IMAD.MOV.U32 R17, RZ, RZ, R35 ;  /* 0x000000ffff117224 */ /* 0x000fe200078e0023 */
[----:B------:R-:W-:Y:S01]  /*0ed0*/  ULOP3.LUT UR12, UR10, 0x1000000, URZ, 0xfc, !UPT ;  /* 0x010000000a0c7892 */ /* 0x000fe2000f8efc3f */
[----:B------:R-:W-:Y:S01]  /*0ee0*/  IMAD R35, R10, 0x800, R2 ;  /* 0x000008000a237824 */ /* 0x000fe200078e0202 */
[----:B------:R-:W-:Y:S01]  /*0ef0*/  ISETP.GE.U32.AND P0, PT, R16, 0xb80, PT ;  /* 0x00000b801000780c */ /* 0x000fe20003f06070 */
[----:B------:R-:W-:Y:S01]  /*0f00*/  IMAD.MOV.U32 R16, RZ, RZ, R0 ;  /* 0x000000ffff107224 */ /* 0x000fe200078e0000 */
[----:B------:R-:W-:Y:S01]  /*0f10*/  ULOP3.LUT UR13, UR11, 0x80000020, URZ, 0xfc, !UPT ;  /* 0x800000200b0d7892 */ /* 0x000fe2000f8efc3f */
[----:B------:R-:W-:Y:S01]  /*0f20*/  IMAD.MOV.U32 R0, RZ, RZ, R14 ;  /* 0x000000ffff007224 */ /* 0x000fe200078e000e */
[----:B------:R-:W-:Y:S01]  /*0f30*/  USEL UR18, UR18, URZ, !UP0 ;  /* 0x0000003f12127287 */ /* 0x000fe2000c000000 */
[----:B------:R-:W-:-:S02]  /*0f40*/  WARPGROUP.DEPBAR.LE gsb0, 0x1 ;  /* 0x00008000000079c5 */ /* 0x000fc40000010100 */
[----:B------:R-:W-:Y:S06]  /*0f50*/  BAR.SYNC.DEFER_BLOCKING 0x0 ;  /* 0x0000000000007b1d */ /* 0x000fec0000010000 */
[----:B------:R-:W-:Y:S01]  /*0f60*/  @!PT LDS RZ, [RZ] ;  /* 0x00000000fffff984 */ /* 0x000fe20000000800 */
[----:B------:R-:W-:Y:S01]  /*0f70*/  @!PT LDS RZ, [RZ] ;  /* 0x00000000fffff984 */ /* 0x000fe20000000800 */
[----:B------:R-:W-:Y:S01]  /*0f80*/  @!PT LDS RZ, [RZ] ;  /* 0x00000000fffff984 */ /* 0x000fe20000000800 */
[----:B------:R2:W-:Y:S04]  /*0f90*/  LDGSTS.E.BYPASS.128 [R19], desc[UR16][R16.64], !P0 ;  /* 0x0000000010137fae */ /* 0x0005e8000c101c50 */
[----:B------:R-:W0:Y:S01]  /*0fa0*/  LDGDEPBAR ;  /* 0x00000000000079af */ /* 0x000e220000000000 */
[----:B--2---:R-:W-:-:S05]  /*0fb0*/  IMAD.MOV.U32 R19, RZ, RZ, R33 ;  /* 0x000000ffff137224 */ /* 0x004fca00078e0021 */
[----:B------:R2:W-:Y:S04]  /*0fc0*/  LDGSTS.E.64 [R35+0x5000], desc[UR16][R18.64], !P0 ;  /* 0x0500000012237fae */ /* 0x0005e8000c121a50 */
[----:B------:R-:W0:Y:S01]  /*0fd0*/  LDGDEPBAR ;  /* 0x00000000000079af */ /* 0x000e220000000000 */
[----:B------:R-:W-:-:S04]  /*0fe0*/  DEPBAR.LE SB0, 0x6 ;  /* 0x000081800000791a */ /* 0x000fc80000000000 */
[----:B------:R-:W-:Y:S06]  /*0ff0*/  BAR.SYNC.DEFER_BLOCKING 0x0 ;  /* 0x0000000000007b1d */ /* 0x000fec0000010000 */
[----:B------:R-:W-:-:S06]  /*1000*/  WARPGROUP.ARRIVE ;  /* 0x00000000000079c5 */ /* 0x000fcc0000000000 */
[----:B------:R-:W-:Y:S01]  /*1010*/  HGMMA.64x16x16.F32.BF16 R24, gdesc[UR12], R24 ;  /* 0x002000000c1879f0 */ /* 0x000fe20008701818 */
[----:B------:R-:W-:Y:S01]  /*1020*/  UMOV UR12, UR4 ;  /* 0x00000004000c7c82 */ /* 0x000fe20008000000 */
[----:B------:R-:W-:Y:S01]  /*1030*/  ULEA UR4, UR18, UR6, 0xb ;  /* 0x0000000612047291 */ /* 0x000fe2000f8e583f */
[----:B------:R-:W-:Y:S01]  /*1040*/  IADD3 R32, P0, R0, UR12, RZ ;  /* 0x0000000c00207c10 */ /* 0x000fe2000ff1e0ff */
[----:B------:R-:W-:Y:S01]  /*1050*/  IMAD.MOV.U32 R0, RZ, RZ, R15 ;  /* 0x000000ffff007224 */ /* 0x000fe200078e000f */
[----:B------:R-:W-:Y:S02]  /*1060*/  UIADD3.64 UR12, UR10, UR8, URZ ;  /* 0x000000080a0c7297 */ /* 0x000fe4000fffe03f */
[----:B------:R-:W-:Y:S01]  /*1070*/  R2UR UR14, R32 ;  /* 0x00000000200e72ca */ /* 0x000fe200000e0000 */
[----:B------:R-:W-:Y:S01]  /*1080*/  UIADD3 UR4, UR4, 0x5000, URZ ;  /* 0x0000500004047890 */ /* 0x000fe2000fffe03f */
[----:B------:R-:W-:Y:S01]  /*1090*/  IADD3.X R33, R0, UR5, RZ, P0, !PT ;  /* 0x0000000500217c10 */ /* 0x000fe200087fe4ff */
[----:B------:R-:W-:Y:S01]  /*10a0*/  IMAD.MOV.U32 R0, RZ, RZ, R12 ;  /* 0x000000ffff007224 */ /* 0x000fe200078e000c */
[----:B------:R-:W-:Y:S01]  /*10b0*/  UMOV UR5, URZ ;  /* 0x0000003f00057c82 */ /* 0x000fe20008000000 */
[----:B------:R-:W-:Y:S01]  /*10c0*/  USHF.R.U32.HI UR4, URZ, 0x4, UR4 ;  /* 0x000000043f047899 */ /* 0x000fe20008011604 */
[----:B------:R-:W-:-:S03]  /*10d0*/  R2UR UR15, R33 ;  /* 0x00000000210f72ca */ /* 0x000fc600000e0000 */
[----:B------:R-:W-:-:S07]  /*10e0*/  ULOP3.LUT UR4, UR4, 0x3fff, URZ, 0xc0, !UPT ;  /* 0x00003fff04047892 */ /* 0x000fce000f8ec03f */
[----:B------:R-:W-:Y:S02]  /*10f0*/  UMOV UR10, UR4 ;  /* 0x00000004000a7c82 */ /* 0x000fe40008000000 */
[----:B------:R-:W-:Y:S01]  /*1100*/  IADD3 R32, P0, R0, UR10, RZ ;  /* 0x0000000a00207c10 */ /* 0x000fe2000ff1e0ff */
[----:B------:R-:W-:Y:S01]  /*1110*/  IMAD.MOV.U32 R0, RZ, RZ, R13 ;  /* 0x000000ffff007224 */ /* 0x000fe200078e000d */
[----:B------:R-:W-:-:S04]  /*1120*/  UMOV UR10, UR5 ;  /* 0x00000005000a7c82 */ /* 0x000fc80008000000 */
[----:B------:R-:W-:Y:S01]  /*1130*/  IADD3.X R33, R0, UR10, RZ, P0, !PT ;  /* 0x0000000a00217c10 */ /* 0x000fe200087fe4ff */
[----:B------:R-:W-:Y:S01]  /*1140*/  VIADD R0, R10, 0x1 ;  /* 0x000000010a007836 */ /* 0x000fe20000000000 */
[----:B------:R-:W-:Y:S01]  /*1150*/  ISETP.GE.U32.AND P0, PT, R4, 0xb80, PT ;  /* 0x00000b800400780c */ /* 0x000fe20003f06070 */
[----:B------:R-:W-:Y:S01]  /*1160*/  ULEA UR10, UR18, UR6, 0xc ;  /* 0x00000006120a7291 */ /* 0x000fe2000f8e603f */
[----:B------:R-:W-:Y:S01]  /*1170*/  IMAD.MOV.U32 R4, RZ, RZ, R14 ;  /* 0x000000ffff047224 */ /* 0x000fe200078e000e */
[----:B------:R-:W-:Y:S01]  /*1180*/  UIADD3 UR18, UR18, 0x1, URZ ;  /* 0x0000000112127890 */ /* 0x000fe2000fffe03f */
[----:B------:R-:W-:Y:S01]  /*1190*/  ISETP.GE.AND P1, PT, R0, 0x5, PT ;  /* 0x000000050000780c */ /* 0x000fe20003f26270 */
[----:B------:R-:W-:-:S03]  /*11a0*/  USHF.R.U32.HI UR10, URZ, 0x4, UR10 ;  /* 0x000000043f0a7899 */ /* 0x000fc6000801160a */
[----:B------:R-:W-:Y:S01]  /*11b0*/  SEL R0, R0, RZ, !P1 ;  /* 0x000000ff00007207 */ /* 0x000fe20004800000 */
[----:B------:R-:W-:-:S04]  /*11c0*/  ULOP3.LUT UR10, UR10, 0x3fff, URZ, 0xc0, !UPT ;  /* 0x00003fff0a0a7892 */ /* 0x000fc8000f8ec03f */
[----:B--2---:R-:W-:Y:S01]  /*11d0*/  IMAD R35, R0, 0x800, R2 ;  /* 0x0000080000237824 */ /* 0x004fe200078e0202 */
[----:B------:R-:W-:-:S04]  /*11e0*/  UIADD3 UR10, UP0, UR7, UR10, URZ ;  /* 0x0000000a070a7290 */ /* 0x000fc8000ff1e03f */
[----:B------:R-:W-:Y:S01]  /*11f0*/  UIADD3.X UR11, URZ, URZ, URZ, UP0, !UPT ;  /* 0x0000003f3f0b7290 */ /* 0x000fe200087fe43f */
[----:B------:R-:W-:Y:S01]  /*1200*/  HGMMA.64x16x16.F32.BF16 R24, gdesc[UR12], R24, gsb0 ;  /* 0x002000000c1879f0 */ /* 0x000fe20008001818 */
[----:B------:R-:W-:Y:S01]  /*1210*/  R2UR UR15, R33 ;  /* 0x00000000210f72ca */ /* 0x000fe200000e0000 */
[----:B------:R-:W-:Y:S01]  /*1220*/  IMAD R33, R0, 0x1000, R3 ;  /* 0x0000100000217824 */ /* 0x000fe200078e0203 */
[----:B------:R-:W-:Y:S01]  /*1230*/  R2UR UR14, R32 ;  /* 0x00000000200e72ca */ /* 0x000fe200000e0000 */
[----:B------:R-:W-:Y:S01]  /*1240*/  ULOP3.LUT UR12, UR10, 0x1000000, URZ, 0xfc, !UPT ;  /* 0x010000000a0c7892 */ /* 0x000fe2000f8efc3f */
[----:B------:R-:W-:Y:S01]  /*1250*/  VIADD R0, R0, 0x1 ;  /* 0x0000000100007836 */ /* 0x000fe20000000000 */
[----:B------:R-:W-:Y:S02]  /*1260*/  ULOP3.LUT UR13, UR11, 0x80000020, URZ, 0xfc, !UPT ;  /* 0x800000200b0d7892 */ /* 0x000fe4000f8efc3f */
[----:B------:R-:W-:Y:S02]  /*1270*/  UISETP.GE.AND UP0, UPT, UR18, 0x5, UPT ;  /* 0x000000051200788c */ /* 0x000fe4000bf06270 */
[----:B------:R-:W-:-:S02]  /*1280*/  ISETP.GE.AND P1, PT, R0, 0x5, PT ;  /* 0x000000050000780c */ /* 0x000fc40003f26270 */
[----:B------:R-:W-:Y:S02]  /*1290*/  USEL UR18, UR18, URZ, !UP0 ;  /* 0x0000003f12127287 */ /* 0x000fe4000c000000 */
[----:B------:R-:W-:Y:S01]  /*12a0*/  SEL R0, R0, RZ, !P1 ;  /* 0x000000ff00007207 */ /* 0x000fe20004800000 */
[----:B------:R-:W-:Y:S02]  /*12b0*/  WARPGROUP.DEPBAR.LE gsb0, 0x1 ;  /* 0x00008000000079c5 */ /* 0x000fe40000010100 */
[----:B------:R-:W-:Y:S06]  /*12c0*/  BAR.SYNC.DEFER_BLOCKING 0x0 ;  /* 0x0000000000007b1d */ /* 0x000fec0000010000 */
[----:B------:R-:W-:Y:S01]  /*12d0*/  @!PT LDS RZ, [RZ] ;  /* 0x00000000fffff984 */ /* 0x000fe20000000800 */
[----:B------:R-:W-:Y:S01]  /*12e0*/  @!PT LDS RZ, [RZ] ;  /* 0x00000000fffff984 */ /* 0x000fe20000000800 */
[----:B------:R-:W-:Y:S01]  /*12f0*/  @!PT LDS RZ, [RZ] ;  /* 0x00000000fffff984 */ /* 0x000fe20000000800 */
[----:B------:R-:W-:Y:S04]  /*1300*/  LDGSTS.E.BYPASS.128 [R33], desc[UR16][R16.64+0x40], !P0 ;  /* 0x0000004010217fae */ /* 0x000fe8000c101c50 */
[----:B------:R-:W0:Y:S04]  /*1310*/  LDGDEPBAR ;  /* 0x00000000000079af */ /* 0x000e280000000000 */
[----:B------:R2:W-:Y:S04]  /*1320*/  LDGSTS.E.64 [R35+0x5000], desc[UR16][R18.64+0x40], !P0 ;  /* 0x0500004012237fae */ /* 0x0005e8000c121a50 */
[----:B------:R-:W0:Y:S01]  /*1330*/  LDGDEPBAR ;  /* 0x00000000000079af */ /* 0x000e220000000000 */
[----:B--2---:R-:W-:Y:S01]  /*1340*/  IMAD R35, R0, 0x800, R2 ;  /* 0x0000080000237824 */ /* 0x004fe200078e0202 */
        /* <DEDUP_REMOVED lines=23> */
[----:B------:R-:W-:Y:S02]  /*14c0*/  ULEA UR10, UR18, UR6, 0xc ;  /* 0x00000006120a7291 */ /* 0x000fe4000f8e603f */
[----:B------:R-:W-:Y:S02]  /*14d0*/  UIADD3 UR18, UR18, 0x1, URZ ;  /* 0x0000000112127890 */ /* 0x000fe4000fffe03f */
[----:B------:R-:W-:Y:S01]  /*14e0*/  ISETP.GE.U32.AND P0, PT, R4, 0xb80, PT ;  /* 0x00000b800400780c */ /* 0x000fe20003f06070 */
[----:B------:R-:W-:Y:S01]  /*14f0*/  USHF.R.U32.HI UR10, URZ, 0x4, UR10 ;  /* 0x000000043f0a7899 */ /* 0x000fe2000801160a */
[----:B------:R-:W-:-:S03]  /*1500*/  IMAD.MOV.U32 R4, RZ, RZ, R14 ;  /* 0x000000ffff047224 */ /* 0x000fc600078e000e */
[----:B------:R-:W-:-:S04]  /*1510*/  ULOP3.LUT UR10, UR10, 0x3fff, URZ, 0xc0, !UPT ;  /* 0x00003fff0a0a7892 */ /* 0x000fc8000f8ec03f */
        /* <DEDUP_REMOVED lines=46> */
[----:B------:R-:W-:-:S04]  /*1800*/  ULEA UR10, UR18, UR6, 0xc ;  /* 0x00000006120a7291 */ /* 0x000fc8000f8e603f */
        /* <DEDUP_REMOVED lines=12> */
[----:B------:R-:W-:-:S04]  /*18d0*/  ULOP3.LUT UR13, UR11, 0x80000020, URZ, 0xfc, !UPT ;  /* 0x800000200b0d7892 */ /* 0x000fc8000f8efc3f */
[----:B------:R-:W-:-:S04]  /*18e0*/  ISETP.GE.AND P1, PT, R0, 0x5, PT ;  /* 0x000000050000780c */ /* 0x000fc80003f26270 */
        /* <DEDUP_REMOVED lines=16> */
[----:B------:R-:W-:Y:S01]  /*19f0*/  UIADD3 UR4, UR18, 0x1, URZ ;  /* 0x0000000112047890 */ /* 0x000fe2000fffe03f */
[----:B------:R-:W-:Y:S01]  /*1a00*/  IADD3 R32, P0, R4, UR12, RZ ;  /* 0x0000000c04207c10 */ /* 0x000fe2000ff1e0ff */
[----:B------:R-:W-:Y:S01]  /*1a10*/  IMAD.MOV.U32 R4, RZ, RZ, R15 ;  /* 0x000000ffff047224 */ /* 0x000fe200078e000f */
[----:B------:R-:W-:Y:S02]  /*1a20*/  UIADD3.64 UR12, UR10, UR8, URZ ;  /* 0x000000080a0c7297 */ /* 0x000fe4000fffe03f */
[----:B------:R-:W-:Y:S01]  /*1a30*/  R2UR UR14, R32 ;  /* 0x00000000200e72ca */ /* 0x000fe200000e0000 */
[----:B------:R-:W-:Y:S01]  /*1a40*/  UISETP.GE.AND UP0, UPT, UR4, 0x5, UPT ;  /* 0x000000050400788c */ /* 0x000fe2000bf06270 */
[----:B------:R-:W-:Y:S01]  /*1a50*/  IADD3.X R33, R4, UR5, RZ, P0, !PT ;  /* 0x0000000504217c10 */ /* 0x000fe200087fe4ff */
[----:B------:R-:W-:-:S02]  /*1a60*/  VIADD R4, R20, 0xa0 ;  /* 0x000000a014047836 */ /* 0x000fc40000000000 */
[----:B------:R-:W-:Y:S01]  /*1a70*/  USEL UR20, UR4, URZ, !UP0 ;  /* 0x0000003f04147287 */ /* 0x000fe2000c000000 */
[----:B------:R-:W-:Y:S01]  /*1a80*/  R2UR UR15, R33 ;  /* 0x00000000210f72ca */ /* 0x000fe200000e0000 */
[----:B------:R-:W-:Y:S01]  /*1a90*/  IMAD.MOV.U32 R32, RZ, RZ, R12 ;  /* 0x000000ffff207224 */ /* 0x000fe200078e000c */
[----:B------:R-:W-:Y:S01]  /*1aa0*/  ISETP.GE.U32.AND P0, PT, R4, 0xb80, PT ;  /* 0x00000b800400780c */ /* 0x000fe20003f06070 */
[----:B------:R-:W-:Y:S01]  /*1ab0*/  IMAD.MOV.U32 R4, RZ, RZ, R13 ;  /* 0x000000ffff047224 */ /* 0x000fe200078e000d */
[----:B------:R-:W-:Y:S01]  /*1ac0*/  ULEA UR4, UR20, UR6, 0xb ;  /* 0x0000000614047291 */ /* 0x000fe2000f8e583f */
[C---:B------:R-:W-:Y:S02]  /*1ad0*/  IMAD R13, R0.reuse, 0x1000, R3 ;  /* 0x00001000000d7824 */ /* 0x040fe400078e0203 */
[----:B------:R-:W-:Y:S01]  /*1ae0*/  VIADD R0, R0, 0x1 ;  /* 0x0000000100007836 */ /* 0x000fe20000000000 */
[----:B------:R-:W-:Y:S01]  /*1af0*/  UIADD3 UR5, UR4, 0x5000, URZ ;  /* 0x0000500004057890 */ /* 0x000fe2000fffe03f */
[----:B------:R-:W-:Y:S01]  /*1b00*/  VIADD R20, R20, 0xc0 ;  /* 0x000000c014147836 */ /* 0x000fe20000000000 */
[----:B------:R-:W-:-:S02]  /*1b10*/  ULEA UR4, UR20, UR6, 0xc ;  /* 0x0000000614047291 */ /* 0x000fc4000f8e603f */
[----:B------:R-:W-:Y:S01]  /*1b20*/  USHF.R.U32.HI UR10, URZ, 0x4, UR5 ;  /* 0x000000043f0a7899 */ /* 0x000fe20008011605 */
[C---:B------:R-:W-:Y:S01]  /*1b30*/  ISETP.GE.AND P1, PT, R0.reuse, 0x5, PT ;  /* 0x000000050000780c */ /* 0x040fe20003f26270 */
[----:B------:R-:W-:Y:S02]  /*1b40*/  USHF.R.U32.HI UR5, URZ, 0x4, UR4 ;  /* 0x000000043f057899 */ /* 0x000fe40008011604 */
[----:B------:R-:W-:Y:S01]  /*1b50*/  ULOP3.LUT UR4, UR10, 0x3fff, URZ, 0xc0, !UPT ;  /* 0x00003fff0a047892 */ /* 0x000fe2000f8ec03f */
[----:B------:R-:W-:Y:S01]  /*1b60*/  SEL R10, R0, RZ, !P1 ;  /* 0x000000ff000a7207 */ /* 0x000fe20004800000 */
[----:B------:R-:W-:Y:S01]  /*1b70*/  ULOP3.LUT UR18, UR5, 0x3fff, URZ, 0xc0, !UPT ;  /* 0x00003fff05127892 */ /* 0x000fe2000f8ec03f */
[----:B------:R-:W-:Y:S02]  /*1b80*/  IADD3 R0, P2, R16, 0x180, RZ ;  /* 0x0000018010007810 */ /* 0x000fe40007f5e0ff */
[----:B------:R-:W-:Y:S01]  /*1b90*/  UMOV UR5, URZ ;  /* 0x0000003f00057c82 */ /* 0x000fe20008000000 */
[----:B------:R-:W-:Y:S01]  /*1ba0*/  UIADD3 UR18, UP0, UR7, UR18, URZ ;  /* 0x0000001207127290 */ /* 0x000fe2000ff1e03f */
[----:B------:R-:W-:-:S02]  /*1bb0*/  UMOV UR10, UR4 ;  /* 0x00000004000a7c82 */ /* 0x000fc40008000000 */
[----:B------:R-:W-:Y:S01]  /*1bc0*/  UMOV UR7, UR5 ;  /* 0x0000000500077c82 */ /* 0x000fe20008000000 */
[----:B------:R-:W-:-:S04]  /*1bd0*/  UIADD3.X UR19, URZ, URZ, URZ, UP0, !UPT ;  /* 0x0000003f3f137290 */ /* 0x000fc800087fe43f */
[----:B------:R-:W-:Y:S01]  /*1be0*/  UIADD3.64 UR8, UR18, UR8, URZ ;  /* 0x0000000812087297 */ /* 0x000fe2000fffe03f */
[----:B------:R-:W-:Y:S01]  /*1bf0*/  HGMMA.64x16x16.F32.BF16 R24, gdesc[UR12], R24, gsb0 ;  /* 0x002000000c1879f0 */ /* 0x000fe20008001818 */
[----:B------:R-:W-:Y:S02]  /*1c00*/  ULOP3.LUT UR12, UR18, 0x1000000, URZ, 0xfc, !UPT ;  /* 0x01000000120c7892 */ /* 0x000fe4000f8efc3f */
[----:B------:R-:W-:Y:S01]  /*1c10*/  ULOP3.LUT UR13, UR19, 0x80000020, URZ, 0xfc, !UPT ;  /* 0x80000020130d7892 */ /* 0x000fe2000f8efc3f */
[----:B------:R-:W-:Y:S02]  /*1c20*/  WARPGROUP.DEPBAR.LE gsb0, 0x1 ;  /* 0x00008000000079c5 */ /* 0x000fe40000010100 */
[----:B------:R-:W-:Y:S06]  /*1c30*/  BAR.SYNC.DEFER_BLOCKING 0x0 ;  /* 0x0000000000007b1d */ /* 0x000fec0000010000 */
[----:B------:R-:W-:Y:S01]  /*1c40*/  @!PT LDS RZ, [RZ] ;  /* 0x00000000fffff984 */ /* 0x000fe20000000800 */
[----:B------:R-:W-:Y:S01]  /*1c50*/  @!PT LDS RZ, [RZ] ;  /* 0x00000000fffff984 */ /* 0x000fe20000000800 */
[----:B------:R-:W-:Y:S01]  /*1c60*/  @!PT LDS RZ, [RZ] ;  /* 0x00000000fffff984 */ /* 0x000fe20000000800 */
[----:B------:R2:W-:Y:S04]  /*1c70*/  LDGSTS.E.BYPASS.128 [R13], desc[UR16][R16.64+0x100], !P0 ;  /* 0x00000100100d7fae */ /* 0x0005e8000c101c50 */
[----:B------:R-:W0:Y:S04]  /*1c80*/  LDGDEPBAR ;  /* 0x00000000000079af */ /* 0x000e280000000000 */
[----:B------:R3:W-:Y:S01]  /*1c90*/  LDGSTS.E.64 [R35+0x5000], desc[UR16][R18.64+0x100], !P0 ;  /* 0x0500010012237fae */ /* 0x0007e2000c121a50 */
[----:B------:R-:W-:-:S03]  /*1ca0*/  IADD3 R32, P0, R32, UR10, RZ ;  /* 0x0000000a20207c10 */ /* 0x000fc6000ff1e0ff */
[----:B------:R-:W0:Y:S01]  /*1cb0*/  LDGDEPBAR ;  /* 0x00000000000079af */ /* 0x000e220000000000 */
[----:B------:R-:W-:Y:S01]  /*1cc0*/  IADD3.X R33, R4, UR7, RZ, P0, !PT ;  /* 0x0000000704217c10 */ /* 0x000fe200087fe4ff */
[----:B------:R-:W-:Y:S01]  /*1cd0*/  IMAD.MOV.U32 R4, RZ, RZ, R14 ;  /* 0x000000ffff047224 */ /* 0x000fe200078e000e */
[----:B------:R-:W-:Y:S01]  /*1ce0*/  R2UR UR14, R32 ;  /* 0x00000000200e72ca */ /* 0x000fe200000e0000 */
[----:B------:R-:W-:Y:S01]  /*1cf0*/  UMOV UR7, UR4 ;  /* 0x0000000400077c82 */ /* 0x000fe20008000000 */
[----:B------:R-:W-:Y:S01]  /*1d00*/  R2UR UR15, R33 ;  /* 0x00000000210f72ca */ /* 0x000fe200000e0000 */
[C---:B--2---:R-:W-:Y:S01]  /*1d10*/  IMAD R13, R10.reuse, 0x1000, R3 ;  /* 0x000010000a0d7824 */ /* 0x044fe200078e0203 */
[----:B------:R-:W-:Y:S01]  /*1d20*/  IADD3 R32, P0, R4, UR7, RZ ;  /* 0x0000000704207c10 */ /* 0x000fe2000ff1e0ff */
[----:B------:R-:W-:Y:S01]  /*1d30*/  UMOV UR4, UR20 ;  /* 0x0000001400047c82 */ /* 0x000fe20008000000 */
[----:B------:R-:W-:Y:S01]  /*1d40*/  IADD3 R4, P1, R18, 0x180, RZ ;  /* 0x0000018012047810 */ /* 0x000fe20007f3e0ff */
[----:B---3--:R-:W-:Y:S01]  /*1d50*/  IMAD.X R35, RZ, RZ, R17, P2 ;  /* 0x000000ffff237224 */ /* 0x008fe200010e0611 */
[----:B------:R-:W-:Y:S01]  /*1d60*/  IADD3.X R33, R15, UR5, RZ, P0, !PT ;  /* 0x000000050f217c10 */ /* 0x000fe200087fe4ff */
[----:B------:R-:W-:Y:S01]  /*1d70*/  IMAD R15, R10, 0x800, R2 ;  /* 0x000008000a0f7824 */ /* 0x000fe200078e0202 */
[----:B------:R-:W-:-:S02]  /*1d80*/  R2UR UR10, R32 ;  /* 0x00000000200a72ca */ /* 0x000fc400000e0000 */
[----:B------:R-:W-:Y:S01]  /*1d90*/  R2UR UR11, R33 ;  /* 0x00000000210b72ca */ /* 0x000fe200000e0000 */
[----:B------:R-:W-:Y:S01]  /*1da0*/  IMAD.X R33, RZ, RZ, R19, P1 ;  /* 0x000000ffff217224 */ /* 0x000fe200008e0613 */
[----:B------:R-:W-:Y:S01]  /*1db0*/  ISETP.GE.U32.AND P0, PT, R20, 0xb80, PT ;  /* 0x00000b801400780c */ /* 0x000fe20003f06070 */
[----:B------:R-:W-:-:S04]  /*1dc0*/  DEPBAR.LE SB0, 0x6 ;  /* 0x000081800000791a */ /* 0x000fc80000000000 */
[----:B------:R-:W-:Y:S06]  /*1dd0*/  BAR.SYNC.DEFER_BLOCKING 0x0 ;  /* 0x0000000000007b1d */ /* 0x000fec0000010000 */
[----:B------:R-:W-:-:S06]  /*1de0*/  WARPGROUP.ARRIVE ;  /* 0x00000000000079c5 */ /* 0x000fcc0000000000 */
[----:B------:R-:W-:Y:S04]  /*1df0*/  HGMMA.64x16x16.F32.BF16 R24, gdesc[UR12], R24 ;  /* 0x002000000c1879f0 */ /* 0x000fe80008701818 */
[----:B------:R-:W-:Y:S03]  /*1e00*/  HGMMA.64x16x16.F32.BF16 R24, gdesc[UR8], R24, gsb0 ;  /* 0x00200000081879f0 */ /* 0x000fe60008001818 */
        /* <DEDUP_REMOVED lines=8> */
[----:B------:R-:W-:-:S03]  /*1e90*/  ISETP.GE.U32.AND P0, PT, R20, 0xbe0, PT ;  /* 0x00000be01400780c */ /* 0x000fc60003f06070 */
[----:B------:R-:W0:Y:S10]  /*1ea0*/  LDGDEPBAR ;  /* 0x00000000000079af */ /* 0x000e340000000000 */
[----:B--2---:R-:W-:Y:S05]  /*1eb0*/  @!P0 BRA `(.L_x_0) ;  /* 0xffffffe800d88947 */ /* 0x004fea000383ffff */
[----:B------:R-:W-:Y:S02]  /*1ec0*/  WARPGROUP.DEPBAR.LE gsb0, 0x0 ;  /* 0x00008000000079c5 */ /* 0x000fe40000010000 */
[----:B------:R-:W-:-:S04]  /*1ed0*/  DEPBAR.LE SB0, 0x0 ;  /* 0x000080000000791a */ /* 0x000fc80000000000 */
[----:B------:R-:W-:Y:S01]  /*1ee0*/  LOP3.LUT R0, R9, 0x3, RZ, 0xc0, !PT ;  /* 0x0000000309007812 */ /* 0x000fe200078ec0ff */
[----:B------:R-:W-:Y:S01]  /*1ef0*/  IMAD.SHL.U32 R9, R21, 0x10, RZ ;  /* 0x0000001015097824 */ /* 0x000fe200078e00ff */
[----:B------:R-:W-:Y:S01]  /*1f00*/  LOP3.LUT R5, R5, 0x10, RZ, 0xc0, !PT ;  /* 0x0000001005057812 */ /* 0x000fe200078ec0ff */
[----:B------:R-:W2:Y:S01]  /*1f10*/  LDC.64 R2, c[0x0][0x210] ;  /* 0x00008400ff027b82 */ /* 0x000ea20000000a00 */
[----:B------:R-:W-:-:S07]  /*1f20*/  LOP3.LUT R22, R22, 0x7, RZ, 0xc0, !PT ;  /* 0x0000000716167812 */ /* 0x000fce00078ec0ff */
[----:B------:R-:W-:Y:S01]  /*1f30*/  BAR.SYNC.DEFER_BLOCKING 0x0 ;  /* 0x0000000000007b1d */ /* 0x000fe20000010000 */
[----:B------:R-:W-:Y:S01]  /*1f40*/  ISETP.GE.AND P0, PT, R8, R11, PT ;  /* 0x0000000b0800720c */ /* 0x000fe20003f06270 */
[----:B------:R-:W-:Y:S01]  /*1f50*/  IMAD R5, R0, 0x2, R5 ;  /* 0x0000000200057824 */ /* 0x000fe200078e0205 */
[----:B------:R-:W-:Y:S02]  /*1f60*/  LOP3.LUT R4, R22, 0x30, R9, 0xf8, !PT ;  /* 0x0000003016047812 */ /* 0x000fe400078ef809 */
[----:B------:R-:W-:Y:S02]  /*1f70*/  LOP3.LUT R9, R7, 0x18, R6, 0xf8, !PT ;  /* 0x0000001807097812 */ /* 0x000fe400078ef806 */
[----:B------:R-:W-:Y:S01]  /*1f80*/  CS2R R6, SRZ ;  /* 0x0000000000067805 */ /* 0x000fe2000001ff00 */
[----:B------:R-:W-:Y:S01]  /*1f90*/  IMAD R4, R4, 0x28, R5 ;  /* 0x0000002804047824 */ /* 0x000fe200078e0205 */
[----:B------:R-:W-:-:S04]  /*1fa0*/  ISETP.LT.AND P0, PT, R9, 0x40, !P0 ;  /* 0x000000400900780c */ /* 0x000fc80004701270 */
[----:B------:R-:W-:Y:S02]  /*1fb0*/  LEA R20, R4, UR6, 0x2 ;  /* 0x0000000604147c11 */ /* 0x000fe4000f8e10ff */
[----:B------:R-:W-:Y:S01]  /*1fc0*/  CS2R R4, SRZ ;  /* 0x0000000000047805 */ /* 0x000fe2000001ff00 */
[----:B--2---:R-:W-:Y:S02]  /*1fd0*/  IMAD.WIDE R10, R9, 0x2, R2 ;  /* 0x00000002090a7825 */ /* 0x004fe400078e0202 */
[----:B------:R-:W-:Y:S01]  /*1fe0*/  STS.64 [R20], R24 ;  /* 0x0000001814007388 */ /* 0x000fe20000000a00 */
[----:B------:R-:W2:Y:S03]  /*1ff0*/  LDC.64 R2, c[0x0][0x228] ;  /* 0x00008a00ff027b82 */ /* 0x000ea60000000a00 */
[----:B------:R-:W-:Y:S04]  /*2000*/  STS.64 [R20+0x500], R26 ;  /* 0x0005001a14007388 */ /* 0x000fe80000000a00 */
[----:B------:R-:W-:Y:S04]  /*2010*/  STS.64 [R20+0x20], R28 ;  /* 0x0000201c14007388 */ /* 0x000fe80000000a00 */
[----:B------:R-:W-:Y:S01]  /*2020*/  STS.64 [R20+0x520], R30 ;  /* 0x0005201e14007388 */ /* 0x000fe20000000a00 */
[----:B------:R-:W-:Y:S06]  /*2030*/  BAR.SYNC.DEFER_BLOCKING 0x0 ;  /* 0x0000000000007b1d */ /* 0x000fec0000010000 */
[----:B------:R-:W3:Y:S01]  /*2040*/  @P0 LDG.E.EL.128 R4, desc[UR16][R10.64] ;  /* 0x000000100a040981 */ /* 0x000ee2000c2e1d00 */
[----:B------:R-:W-:-:S02]  /*2050*/  IMAD.SHL.U32 R21, R21, 0x8, RZ ;  /* 0x0000000815157824 */ /* 0x000fc400078e00ff */
[----:B------:R-:W-:-:S03]  /*2060*/  IMAD R23, R8, 0x40, R9 ;  /* 0x0000004008177824 */ /* 0x000fc600078e0209 */
[----:B------:R-:W-:Y:S01]  /*2070*/  LOP3.LUT R21, R22, 0x38, R21, 0xf8, !PT ;  /* 0x0000003816157812 */ /* 0x000fe200078ef815 */
[----:B--2---:R-:W-:-:S04]  /*2080*/  IMAD.WIDE R2, R23, 0x2, R2 ;  /* 0x0000000217027825 */ /* 0x004fc800078e0202 */
[----:B------:R-:W-:-:S04]  /*2090*/  IMAD R0, R21, 0x5, R0 ;  /* 0x0000000515007824 */ /* 0x000fc800078e0200 */
[----:B------:R-:W-:-:S05]  /*20a0*/  IMAD.SHL.U32 R0, R0, 0x8, RZ ;  /* 0x0000000800007824 */ /* 0x000fca00078e00ff */
[----:B------:R-:W-:-:S05]  /*20b0*/  LEA R0, R0, UR6, 0x2 ;  /* 0x0000000600007c11 */ /* 0x000fca000f8e10ff */
[----:B------:R-:W2:Y:S04]  /*20c0*/  LDS.128 R12, [R0] ;  /* 0x00000000000c7984 */ /* 0x000ea80000000c00 */
[----:B------:R4:W5:Y:S01]  /*20d0*/  LDS.128 R16, [R0+0x10] ;  /* 0x0000100000107984 */ /* 0x0009620000000c00 */
[C---:B---3--:R-:W-:Y:S01]  /*20e0*/  PRMT R8, R4.reuse, 0x7632, R8 ;  /* 0x0000763204087816 */ /* 0x048fe20000000008 */
[----:B------:R-:W-:Y:S01]  /*20f0*/  IMAD.U32 R9, R4, 0x10000, RZ ;  /* 0x0001000004097824 */ /* 0x000fe200078e00ff */
[C---:B------:R-:W-:Y:S01]  /*2100*/  PRMT R4, R5.reuse, 0x7632, R4 ;  /* 0x0000763205047816 */ /* 0x040fe20000000004 */
[----:B------:R-:W-:Y:S01]  /*2110*/  IMAD.U32 R11, R5, 0x10000, RZ ;  /* 0x00010000050b7824 */ /* 0x000fe200078e00ff */
[C---:B------:R-:W-:Y:S01]  /*2120*/  PRMT R5, R6.reuse, 0x7632, R5 ;  /* 0x0000763206057816 */ /* 0x040fe20000000005 */
[----:B------:R-:W-:Y:S01]  /*2130*/  IMAD.U32 R21, R6, 0x10000, RZ ;  /* 0x0001000006157824 */ /* 0x000fe200078e00ff */
[----:B------:R-:W-:Y:S01]  /*2140*/  PRMT R6, R7, 0x7632, R6 ;  /* 0x0000763207067816 */ /* 0x000fe20000000006 */
[----:B------:R-:W-:-:S02]  /*2150*/  IMAD.U32 R8, R8, 0x10000, RZ ;  /* 0x0001000008087824 */ /* 0x000fc400078e00ff */
[----:B--2---:R-:W-:Y:S01]  /*2160*/  FADD R9, R12, R9 ;  /* 0x000000090c097221 */ /* 0x004fe20000000000 */
[----:B------:R-:W-:Y:S02]  /*2170*/  IMAD.U32 R4, R4, 0x10000, RZ ;  /* 0x0001000004047824 */ /* 0x000fe400078e00ff */
[----:B------:R-:W-:Y:S01]  /*2180*/  FADD R11, R14, R11 ;  /* 0x0000000b0e0b7221 */ /* 0x000fe20000000000 */
[----:B------:R-:W-:Y:S02]  /*2190*/  IMAD.U32 R7, R7, 0x10000, RZ ;  /* 0x0001000007077824 */ /* 0x000fe400078e00ff */
[----:B------:R-:W-:Y:S01]  /*21a0*/  FADD R8, R13, R8 ;  /* 0x000000080d087221 */ /* 0x000fe20000000000 */
[----:B----4-:R-:W-:Y:S02]  /*21b0*/  IMAD.U32 R0, R5, 0x10000, RZ ;  /* 0x0001000005007824 */ /* 0x010fe400078e00ff */
[----:B------:R-:W-:Y:S01]  /*21c0*/  FADD R4, R15, R4 ;  /* 0x000000040f047221 */ /* 0x000fe20000000000 */
[----:B------:R-:W-:-:S02]  /*21d0*/  IMAD.U32 R6, R6, 0x10000, RZ ;  /* 0x0001000006067824 */ /* 0x000fc400078e00ff */
[----:B-----5:R-:W-:Y:S01]  /*21e0*/  FADD R16, R16, R21 ;  /* 0x0000001510107221 */ /* 0x020fe20000000000 */
[----:B------:R-:W-:Y:S01]  /*21f0*/  FADD R7, R18, R7 ;  /* 0x0000000712077221 */ /* 0x000fe20000000000 */
[----:B------:R-:W-:Y:S01]  /*2200*/  FADD R17, R17, R0 ;  /* 0x0000000011117221 */ /* 0x000fe20000000000 */
[----:B------:R-:W-:Y:S01]  /*2210*/  FADD R6, R19, R6 ;  /* 0x0000000613067221 */ /* 0x000fe20000000000 */
[----:B------:R-:W-:Y:S02]  /*2220*/  F2FP.BF16.F32.PACK_AB R8, R8, R9 ;  /* 0x000000090808723e */ /* 0x000fe400000010ff */
[----:B------:R-:W-:Y:S02]  /*2230*/  F2FP.BF16.F32.PACK_AB R9, R4, R11 ;  /* 0x0000000b0409723e */ /* 0x000fe400000010ff */
[----:B------:R-:W-:Y:S02]  /*2240*/  F2FP.BF16.F32.PACK_AB R10, R17, R16 ;  /* 0x00000010110a723e */ /* 0x000fe400000010ff */
[----:B------:R-:W-:Y:S01]  /*2250*/  F2FP.BF16.F32.PACK_AB R11, R6, R7 ;  /* 0x00000007060b723e */ /* 0x000fe200000010ff */
[----:B------:R-:W-:Y:S06]  /*2260*/  @!P0 EXIT ;  /* 0x000000000000894d */ /* 0x000fec0003800000 */
[----:B------:R-:W-:Y:S01]  /*2270*/  STG.E.128 desc[UR16][R2.64], R8 ;  /* 0x0000000802007986 */ /* 0x000fe2000c101d10 */
[----:B------:R-:W-:Y:S05]  /*2280*/  EXIT ;  /* 0x000000000000794d */ /* 0x000fea0003800000 */
.L_x_1:
[----:B------:R-:W-:-:S00]  /*2290*/  BRA `(.L_x_1) ;  /* 0xfffffffc00fc7947 */ /* 0x000fc0000383ffff */
[----:B------:R-:W-:-:S00]  /*22a0*/  NOP ;  /* 0x0000000000007918 */ /* 0x000fc00000000000 */
        /* <DEDUP_REMOVED lines=13> */
.L_x_2:


//--------------------- .nv.shared.triton_mm      --------------------------
	.section	.nv.shared.triton_mm,"aw",@nobits
	.sectionflags	@""
	.align	16
	.zero		1024


//--------------------- .nv.constant0.triton_mm   --------------------------
	.section	.nv.constant0.triton_mm,"a",@progbits
	.sectionflags	@""
	.align	4
.nv.constant0.triton_mm:
	.zero		564
